//
// Generated by NVIDIA NVVM Compiler
//
// Compiler Build ID: CL-36424714
// Cuda compilation tools, release 13.0, V13.0.88
// Based on NVVM 20.0.0
//

.version 9.0
.target sm_100
.address_size 64

	// .globl	brightness_adjust_2d

.visible .entry brightness_adjust_2d(
	.param .u64 .ptr .align 1 brightness_adjust_2d_param_0,
	.param .u64 .ptr .align 1 brightness_adjust_2d_param_1,
	.param .u32 brightness_adjust_2d_param_2,
	.param .u32 brightness_adjust_2d_param_3,
	.param .f32 brightness_adjust_2d_param_4
)
{
	.reg .pred 	%p<4>;
	.reg .b32 	%r<12>;
	.reg .b32 	%f<4>;
	.reg .b64 	%rd<8>;

	ld.param.u64 	%rd1, [brightness_adjust_2d_param_0];
	ld.param.u64 	%rd2, [brightness_adjust_2d_param_1];
	ld.param.u32 	%r4, [brightness_adjust_2d_param_2];
	ld.param.u32 	%r3, [brightness_adjust_2d_param_3];
	ld.param.f32 	%f1, [brightness_adjust_2d_param_4];
	mov.u32 	%r5, %ctaid.x;
	mov.u32 	%r6, %ntid.x;
	mov.u32 	%r7, %tid.x;
	mad.lo.s32 	%r1, %r5, %r6, %r7;
	mov.u32 	%r8, %ctaid.y;
	mov.u32 	%r9, %ntid.y;
	mov.u32 	%r10, %tid.y;
	mad.lo.s32 	%r2, %r8, %r9, %r10;
	setp.ge.s32 	%p1, %r2, %r4;
	setp.ge.s32 	%p2, %r1, %r3;
	or.pred  	%p3, %p1, %p2;
	@%p3 bra 	$L__BB0_2;
	cvta.to.global.u64 	%rd3, %rd1;
	cvta.to.global.u64 	%rd4, %rd2;
	mad.lo.s32 	%r11, %r3, %r2, %r1;
	mul.wide.s32 	%rd5, %r11, 4;
	add.s64 	%rd6, %rd3, %rd5;
	ld.global.f32 	%f2, [%rd6];
	add.f32 	%f3, %f1, %f2;
	add.s64 	%rd7, %rd4, %rd5;
	st.global.f32 	[%rd7], %f3;
$L__BB0_2:
	ret;

}


// ===== COMPILED SASS (sm_100) =====

	.target	sm_100

	.elftype	@"ET_EXEC"


//--------------------- .note.nv.tkinfo           --------------------------
	.section	.note.nv.tkinfo,"",@"SHT_NOTE"
	.sectionflags	@"SHF_NOTE_NV_TKINFO"
	.tkinfo
        /*0018*/ 	.word	0x00000002
        /*0030*/ 	.string	""
        /*0030*/ 	.string	"ptxas"
        /*0030*/ 	.string	"Cuda compilation tools, release 13.0, V13.0.88"
        /*0030*/ 	.string	"Build cuda_13.0.r13.0/compiler.36424714_0"
        /*0030*/ 	.string	"-arch sm_100 -m 64 "



//--------------------- .note.nv.cuinfo           --------------------------
	.section	.note.nv.cuinfo,"",@"SHT_NOTE"
	.sectionflags	@"SHF_NOTE_NV_CUINFO"
        /*0018*/ 	.short	0x0002
        /*001a*/ 	.short	0x0064
        /*001c*/ 	.short	0x0082
	.zero		2


//--------------------- .nv.info                  --------------------------
	.section	.nv.info,"",@"SHT_CUDA_INFO"
	.align	4


	//----- nvinfo : EIATTR_REGCOUNT
	.align		4
        /*0000*/ 	.byte	0x04, 0x2f
        /*0002*/ 	.short	(.L_1 - .L_0)
	.align		4
.L_0:
        /*0004*/ 	.word	index@(brightness_adjust_2d)
        /*0008*/ 	.word	0x0000000a


	//----- nvinfo : EIATTR_FRAME_SIZE
	.align		4
.L_1:
        /*000c*/ 	.byte	0x04, 0x11
        /*000e*/ 	.short	(.L_3 - .L_2)
	.align		4
.L_2:
        /*0010*/ 	.word	index@(brightness_adjust_2d)
        /*0014*/ 	.word	0x00000000


	//----- nvinfo : EIATTR_MIN_STACK_SIZE
	.align		4
.L_3:
        /*0018*/ 	.byte	0x04, 0x12
        /*001a*/ 	.short	(.L_5 - .L_4)
	.align		4
.L_4:
        /*001c*/ 	.word	index@(brightness_adjust_2d)
        /*0020*/ 	.word	0x00000000
.L_5:


//--------------------- .nv.compat                --------------------------
	.section	.nv.compat,"",@"SHT_CUDA_COMPAT_INFO"
	.align	4
        /*0000*/ 	.byte	0x02, 0x09, 0x00, 0x00, 0x02, 0x02, 0x01, 0x00, 0x02, 0x05, 0x05, 0x00, 0x03, 0x07, 0x01, 0x01
        /*0010*/ 	.byte	0x02, 0x03, 0x00, 0x00, 0x02, 0x06, 0x01, 0x00, 0x04, 0x0b, 0x08, 0x00, 0x09, 0x00, 0x00, 0x00
        /*0020*/ 	.byte	0x00, 0x00, 0x00, 0x00


//--------------------- .nv.info.brightness_adjust_2d --------------------------
	.section	.nv.info.brightness_adjust_2d,"",@"SHT_CUDA_INFO"
	.sectionflags	@""
	.align	4


	//----- nvinfo : EIATTR_CUDA_API_VERSION
	.align		4
        /*0000*/ 	.byte	0x04, 0x37
        /*0002*/ 	.short	(.L_7 - .L_6)
.L_6:
        /*0004*/ 	.word	0x00000082


	//----- nvinfo : EIATTR_KPARAM_INFO
	.align		4
.L_7:
        /*0008*/ 	.byte	0x04, 0x17
        /*000a*/ 	.short	(.L_9 - .L_8)
.L_8:
        /*000c*/ 	.word	0x00000000
        /*0010*/ 	.short	0x0004
        /*0012*/ 	.short	0x0018
        /*0014*/ 	.byte	0x00, 0xf0, 0x11, 0x00


	//----- nvinfo : EIATTR_KPARAM_INFO
	.align		4
.L_9:
        /*0018*/ 	.byte	0x04, 0x17
        /*001a*/ 	.short	(.L_11 - .L_10)
.L_10:
        /*001c*/ 	.word	0x00000000
        /*0020*/ 	.short	0x0003
        /*0022*/ 	.short	0x0014
        /*0024*/ 	.byte	0x00, 0xf0, 0x11, 0x00


	//----- nvinfo : EIATTR_KPARAM_INFO
	.align		4
.L_11:
        /*0028*/ 	.byte	0x04, 0x17
        /*002a*/ 	.short	(.L_13 - .L_12)
.L_12:
        /*002c*/ 	.word	0x00000000
        /*0030*/ 	.short	0x0002
        /*0032*/ 	.short	0x0010
        /*0034*/ 	.byte	0x00, 0xf0, 0x11, 0x00


	//----- nvinfo : EIATTR_KPARAM_INFO
	.align		4
.L_13:
        /*0038*/ 	.byte	0x04, 0x17
        /*003a*/ 	.short	(.L_15 - .L_14)
.L_14:
        /*003c*/ 	.word	0x00000000
        /*0040*/ 	.short	0x0001
        /*0042*/ 	.short	0x0008
        /*0044*/ 	.byte	0x00, 0xf5, 0x21, 0x00


	//----- nvinfo : EIATTR_KPARAM_INFO
	.align		4
.L_15:
        /*0048*/ 	.byte	0x04, 0x17
        /*004a*/ 	.short	(.L_17 - .L_16)
.L_16:
        /*004c*/ 	.word	0x00000000
        /*0050*/ 	.short	0x0000
        /*0052*/ 	.short	0x0000
        /*0054*/ 	.byte	0x00, 0xf5, 0x21, 0x00


	//----- nvinfo : EIATTR_SPARSE_MMA_MASK
	.align		4
.L_17:
        /*0058*/ 	.byte	0x03, 0x50
        /*005a*/ 	.short	0x0000


	//----- nvinfo : EIATTR_MAXREG_COUNT
	.align		4
        /*005c*/ 	.byte	0x03, 0x1b
        /*005e*/ 	.short	0x00ff


	//----- nvinfo : EIATTR_MERCURY_ISA_VERSION
	.align		4
        /*0060*/ 	.byte	0x03, 0x5f
        /*0062*/ 	.short	0x0101


	//----- nvinfo : EIATTR_VRC_CTA_INIT_COUNT
	.align		4
        /*0064*/ 	.byte	0x02, 0x4a
	.zero		1
	.zero		1


	//----- nvinfo : EIATTR_EXIT_INSTR_OFFSETS
	.align		4
        /*0068*/ 	.byte	0x04, 0x1c
        /*006a*/ 	.short	(.L_19 - .L_18)


	//   ....[0]....
.L_18:
        /*006c*/ 	.word	0x000000c0


	//   ....[1]....
        /*0070*/ 	.word	0x00000170


	//----- nvinfo : EIATTR_CBANK_PARAM_SIZE
	.align		4
.L_19:
        /*0074*/ 	.byte	0x03, 0x19
        /*0076*/ 	.short	0x001c


	//----- nvinfo : EIATTR_PARAM_CBANK
	.align		4
        /*0078*/ 	.byte	0x04, 0x0a
        /*007a*/ 	.short	(.L_21 - .L_20)
	.align		4
.L_20:
        /*007c*/ 	.word	index@(.nv.constant0.brightness_adjust_2d)
        /*0080*/ 	.short	0x0380
        /*0082*/ 	.short	0x001c


	//----- nvinfo : EIATTR_SW_WAR
	.align		4
.L_21:
        /*0084*/ 	.byte	0x04, 0x36
        /*0086*/ 	.short	(.L_23 - .L_22)
.L_22:
        /*0088*/ 	.word	0x00000008
.L_23:


//--------------------- .nv.callgraph             --------------------------
	.section	.nv.callgraph,"",@"SHT_CUDA_CALLGRAPH"
	.align	4
	.sectionentsize	8
	.align		4
        /*0000*/ 	.word	0x00000000
	.align		4
        /*0004*/ 	.word	0xffffffff
	.align		4
        /*0008*/ 	.word	0x00000000
	.align		4
        /*000c*/ 	.word	0xfffffffe
	.align		4
        /*0010*/ 	.word	0x00000000
	.align		4
        /*0014*/ 	.word	0xfffffffd
	.align		4
        /*0018*/ 	.word	0x00000000
	.align		4
        /*001c*/ 	.word	0xfffffffc


//--------------------- .text.brightness_adjust_2d --------------------------
	.section	.text.brightness_adjust_2d,"ax",@progbits
	.align	128
        .global         brightness_adjust_2d
        .type           brightness_adjust_2d,@function
        .size           brightness_adjust_2d,(.L_x_1 - brightness_adjust_2d)
        .other          brightness_adjust_2d,@"STO_CUDA_ENTRY STV_DEFAULT"
brightness_adjust_2d:
.text.brightness_adjust_2d:
[----:B------:R-:W-:Y:S01]  /*0000*/  LDC R1, c[0x0][0x37c] ;  /* 0x0000df00ff017b82 */ /* 0x000fe20000000800 */
[----:B------:R-:W0:Y:S07]  /*0010*/  S2R R3, SR_TID.X ;  /* 0x0000000000037919 */ /* 0x000e2e0000002100 */
[----:B------:R-:W0:Y:S01]  /*0020*/  S2UR UR4, SR_CTAID.X ;  /* 0x00000000000479c3 */ /* 0x000e220000002500 */
[----:B------:R-:W1:Y:S01]  /*0030*/  LDCU.64 UR6, c[0x0][0x390] ;  /* 0x00007200ff0677ac */ /* 0x000e620008000a00 */
[----:B------:R-:W2:Y:S06]  /*0040*/  S2R R2, SR_TID.Y ;  /* 0x0000000000027919 */ /* 0x000eac0000002200 */
[----:B------:R-:W0:Y:S08]  /*0050*/  LDC R0, c[0x0][0x360] ;  /* 0x0000d800ff007b82 */ /* 0x000e300000000800 */
[----:B------:R-:W2:Y:S08]  /*0060*/  S2UR UR5, SR_CTAID.Y ;  /* 0x00000000000579c3 */ /* 0x000eb00000002600 */
[----:B------:R-:W2:Y:S01]  /*0070*/  LDC R5, c[0x0][0x364] ;  /* 0x0000d900ff057b82 */ /* 0x000ea20000000800 */
[----:B0-----:R-:W-:-:S05]  /*0080*/  IMAD R0, R0, UR4, R3 ;  /* 0x0000000400007c24 */ /* 0x001fca000f8e0203 */
[----:B-1----:R-:W-:Y:S01]  /*0090*/  ISETP.GE.AND P0, PT, R0, UR7, PT ;  /* 0x0000000700007c0c */ /* 0x002fe2000bf06270 */
[----:B--2---:R-:W-:-:S05]  /*00a0*/  IMAD R5, R5, UR5, R2 ;  /* 0x0000000505057c24 */ /* 0x004fca000f8e0202 */
[----:B------:R-:W-:-:S13]  /*00b0*/  ISETP.GE.OR P0, PT, R5, UR6, P0 ;  /* 0x0000000605007c0c */ /* 0x000fda0008706670 */
[----:B------:R-:W-:Y:S05]  /*00c0*/  @P0 EXIT ;  /* 0x000000000000094d */ /* 0x000fea0003800000 */
[----:B------:R-:W0:Y:S01]  /*00d0*/  LDC.64 R2, c[0x0][0x380] ;  /* 0x0000e000ff027b82 */ /* 0x000e220000000a00 */
[----:B------:R-:W1:Y:S01]  /*00e0*/  LDCU.64 UR4, c[0x0][0x358] ;  /* 0x00006b00ff0477ac */ /* 0x000e620008000a00 */
[----:B------:R-:W-:Y:S01]  /*00f0*/  IMAD R7, R5, UR7, R0 ;  /* 0x0000000705077c24 */ /* 0x000fe2000f8e0200 */
[----:B------:R-:W2:Y:S05]  /*0100*/  LDCU UR6, c[0x0][0x398] ;  /* 0x00007300ff0677ac */ /* 0x000eaa0008000800 */
[----:B------:R-:W3:Y:S01]  /*0110*/  LDC.64 R4, c[0x0][0x388] ;  /* 0x0000e200ff047b82 */ /* 0x000ee20000000a00 */
[----:B0-----:R-:W-:-:S06]  /*0120*/  IMAD.WIDE R2, R7, 0x4, R2 ;  /* 0x0000000407027825 */ /* 0x001fcc00078e0202 */
[----:B-1----:R-:W2:Y:S01]  /*0130*/  LDG.E R2, desc[UR4][R2.64] ;  /* 0x0000000402027981 */ /* 0x002ea2000c1e1900 */
[----:B---3--:R-:W-:-:S04]  /*0140*/  IMAD.WIDE R4, R7, 0x4, R4 ;  /* 0x0000000407047825 */ /* 0x008fc800078e0204 */
[----:B--2---:R-:W-:-:S05]  /*0150*/  FADD R7, R2, UR6 ;  /* 0x0000000602077e21 */ /* 0x004fca0008000000 */
[----:B------:R-:W-:Y:S01]  /*0160*/  STG.E desc[UR4][R4.64], R7 ;  /* 0x0000000704007986 */ /* 0x000fe2000c101904 */
[----:B------:R-:W-:Y:S05]  /*0170*/  EXIT ;  /* 0x000000000000794d */ /* 0x000fea0003800000 */
.L_x_0:
[----:B------:R-:W-:-:S00]  /*0180*/  BRA `(.L_x_0) ;  /* 0xfffffffc00fc7947 */ /* 0x000fc0000383ffff */
[----:B------:R-:W-:-:S00]  /*0190*/  NOP ;  /* 0x0000000000007918 */ /* 0x000fc00000000000 */
        /* <DEDUP_REMOVED lines=14> */
.L_x_1:


//--------------------- .nv.shared.reserved.0     --------------------------
	.section	.nv.shared.reserved.0,"aw",@nobits
	.weak		__nv_reservedSMEM_offset_0_alias
	.size		__nv_reservedSMEM_offset_0_alias, 0, 64
	.other		__nv_reservedSMEM_offset_0_alias,@"STO_CUDA_RESERVED_SHARED STV_DEFAULT"
__nv_reservedSMEM_offset_0_alias:
	.zero		0
	.zero		64


//--------------------- .nv.constant0.brightness_adjust_2d --------------------------
	.section	.nv.constant0.brightness_adjust_2d,"a",@progbits
	.sectionflags	@""
	.align	4
.nv.constant0.brightness_adjust_2d:
	.zero		924


//--------------------- SYMBOLS --------------------------

	.type		.nv.reservedSmem.offset0,@object
	.size		.nv.reservedSmem.offset0,0x4
